//
// Generated by NVIDIA NVVM Compiler
//
// Compiler Build ID: CL-36424714
// Cuda compilation tools, release 13.0, V13.0.88
// Based on NVVM 20.0.0
//

.version 9.0
.target sm_100
.address_size 64

	// .globl	_Z6sinvalPfS_Pi
.global .align 4 .b8 __cudart_i2opi_f[24] = {65, 144, 67, 60, 153, 149, 98, 219, 192, 221, 52, 245, 209, 87, 39, 252, 41, 21, 68, 78, 110, 131, 249, 162};

.visible .entry _Z6sinvalPfS_Pi(
	.param .u64 .ptr .align 1 _Z6sinvalPfS_Pi_param_0,
	.param .u64 .ptr .align 1 _Z6sinvalPfS_Pi_param_1,
	.param .u64 .ptr .align 1 _Z6sinvalPfS_Pi_param_2
)
{
	.local .align 4 .b8 	__local_depot0[28];
	.reg .b64 	%SP;
	.reg .b64 	%SPL;
	.reg .pred 	%p<11>;
	.reg .b32 	%r<46>;
	.reg .b32 	%f<28>;
	.reg .b64 	%rd<31>;
	.reg .b64 	%fd<3>;

	mov.u64 	%SPL, __local_depot0;
	ld.param.u64 	%rd12, [_Z6sinvalPfS_Pi_param_0];
	ld.param.u64 	%rd13, [_Z6sinvalPfS_Pi_param_1];
	ld.param.u64 	%rd14, [_Z6sinvalPfS_Pi_param_2];
	cvta.to.global.u64 	%rd1, %rd14;
	add.u64 	%rd2, %SPL, 0;
	ld.global.u32 	%r17, [%rd1];
	setp.lt.s32 	%p1, %r17, 1;
	@%p1 bra 	$L__BB0_11;
	cvta.to.global.u64 	%rd3, %rd12;
	cvta.to.global.u64 	%rd4, %rd13;
	mov.b32 	%r41, 0;
	mov.u64 	%rd18, __cudart_i2opi_f;
$L__BB0_2:
	mul.wide.u32 	%rd16, %r41, 4;
	add.s64 	%rd17, %rd3, %rd16;
	ld.global.f32 	%f1, [%rd17];
	mul.f32 	%f7, %f1, 0f3F22F983;
	cvt.rni.s32.f32 	%r45, %f7;
	cvt.rn.f32.s32 	%f8, %r45;
	fma.rn.f32 	%f9, %f8, 0fBFC90FDA, %f1;
	fma.rn.f32 	%f10, %f8, 0fB3A22168, %f9;
	fma.rn.f32 	%f27, %f8, 0fA7C234C5, %f10;
	abs.f32 	%f3, %f1;
	setp.ltu.f32 	%p2, %f3, 0f47CE4780;
	@%p2 bra 	$L__BB0_10;
	setp.neu.f32 	%p3, %f3, 0f7F800000;
	@%p3 bra 	$L__BB0_5;
	mov.f32 	%f13, 0f00000000;
	mul.rn.f32 	%f27, %f1, %f13;
	mov.b32 	%r45, 0;
	bra.uni 	$L__BB0_10;
$L__BB0_5:
	mov.b32 	%r3, %f1;
	shl.b32 	%r20, %r3, 8;
	or.b32  	%r4, %r20, -2147483648;
	mov.b64 	%rd30, 0;
	mov.b32 	%r42, 0;
	mov.u64 	%rd28, %rd18;
	mov.u64 	%rd29, %rd2;
$L__BB0_6:
	.pragma "nounroll";
	ld.global.nc.u32 	%r21, [%rd28];
	mad.wide.u32 	%rd20, %r21, %r4, %rd30;
	shr.u64 	%rd30, %rd20, 32;
	st.local.u32 	[%rd29], %rd20;
	add.s32 	%r42, %r42, 1;
	add.s64 	%rd29, %rd29, 4;
	add.s64 	%rd28, %rd28, 4;
	setp.ne.s32 	%p4, %r42, 6;
	@%p4 bra 	$L__BB0_6;
	shr.u32 	%r22, %r3, 23;
	st.local.u32 	[%rd2+24], %rd30;
	and.b32  	%r7, %r22, 31;
	and.b32  	%r23, %r22, 224;
	add.s32 	%r24, %r23, -128;
	shr.u32 	%r25, %r24, 5;
	mul.wide.u32 	%rd21, %r25, 4;
	sub.s64 	%rd11, %rd2, %rd21;
	ld.local.u32 	%r43, [%rd11+24];
	ld.local.u32 	%r44, [%rd11+20];
	setp.eq.s32 	%p5, %r7, 0;
	@%p5 bra 	$L__BB0_9;
	shf.l.wrap.b32 	%r43, %r44, %r43, %r7;
	ld.local.u32 	%r26, [%rd11+16];
	shf.l.wrap.b32 	%r44, %r26, %r44, %r7;
$L__BB0_9:
	shr.u32 	%r27, %r43, 30;
	shf.l.wrap.b32 	%r28, %r44, %r43, 2;
	shl.b32 	%r29, %r44, 2;
	shr.u32 	%r30, %r28, 31;
	add.s32 	%r31, %r30, %r27;
	neg.s32 	%r32, %r31;
	setp.lt.s32 	%p6, %r3, 0;
	selp.b32 	%r45, %r32, %r31, %p6;
	xor.b32  	%r33, %r28, %r3;
	shr.s32 	%r34, %r28, 31;
	xor.b32  	%r35, %r34, %r28;
	xor.b32  	%r36, %r34, %r29;
	cvt.u64.u32 	%rd22, %r35;
	shl.b64 	%rd23, %rd22, 32;
	cvt.u64.u32 	%rd24, %r36;
	or.b64  	%rd25, %rd23, %rd24;
	cvt.rn.f64.s64 	%fd1, %rd25;
	mul.f64 	%fd2, %fd1, 0d3BF921FB54442D19;
	cvt.rn.f32.f64 	%f11, %fd2;
	neg.f32 	%f12, %f11;
	setp.lt.s32 	%p7, %r33, 0;
	selp.f32 	%f27, %f12, %f11, %p7;
$L__BB0_10:
	mul.rn.f32 	%f14, %f27, %f27;
	and.b32  	%r38, %r45, 1;
	setp.eq.b32 	%p8, %r38, 1;
	selp.f32 	%f15, 0f3F800000, %f27, %p8;
	fma.rn.f32 	%f16, %f14, %f15, 0f00000000;
	fma.rn.f32 	%f17, %f14, 0f37CBAC00, 0fBAB607ED;
	selp.f32 	%f18, %f17, 0fB94D4153, %p8;
	selp.f32 	%f19, 0f3D2AAABB, 0f3C0885E4, %p8;
	fma.rn.f32 	%f20, %f18, %f14, %f19;
	selp.f32 	%f21, 0fBEFFFFFF, 0fBE2AAAA8, %p8;
	fma.rn.f32 	%f22, %f20, %f14, %f21;
	fma.rn.f32 	%f23, %f22, %f16, %f15;
	and.b32  	%r39, %r45, 2;
	setp.eq.s32 	%p9, %r39, 0;
	mov.f32 	%f24, 0f00000000;
	sub.f32 	%f25, %f24, %f23;
	selp.f32 	%f26, %f23, %f25, %p9;
	add.s64 	%rd27, %rd4, %rd16;
	st.global.f32 	[%rd27], %f26;
	add.s32 	%r41, %r41, 1;
	ld.global.u32 	%r40, [%rd1];
	setp.lt.s32 	%p10, %r41, %r40;
	@%p10 bra 	$L__BB0_2;
$L__BB0_11:
	ret;

}


// ===== COMPILED SASS (sm_100) =====

	.target	sm_100

	.elftype	@"ET_EXEC"


//--------------------- .note.nv.tkinfo           --------------------------
	.section	.note.nv.tkinfo,"",@"SHT_NOTE"
	.sectionflags	@"SHF_NOTE_NV_TKINFO"
	.tkinfo
        /*0018*/ 	.word	0x00000002
        /*0030*/ 	.string	""
        /*0030*/ 	.string	"ptxas"
        /*0030*/ 	.string	"Cuda compilation tools, release 13.0, V13.0.88"
        /*0030*/ 	.string	"Build cuda_13.0.r13.0/compiler.36424714_0"
        /*0030*/ 	.string	"-arch sm_100 -m 64 "



//--------------------- .note.nv.cuinfo           --------------------------
	.section	.note.nv.cuinfo,"",@"SHT_NOTE"
	.sectionflags	@"SHF_NOTE_NV_CUINFO"
        /*0018*/ 	.short	0x0002
        /*001a*/ 	.short	0x0064
        /*001c*/ 	.short	0x0082
	.zero		2


//--------------------- .nv.info                  --------------------------
	.section	.nv.info,"",@"SHT_CUDA_INFO"
	.align	4


	//----- nvinfo : EIATTR_REGCOUNT
	.align		4
        /*0000*/ 	.byte	0x04, 0x2f
        /*0002*/ 	.short	(.L_2 - .L_1)
	.align		4
.L_1:
        /*0004*/ 	.word	index@(_Z6sinvalPfS_Pi)
        /*0008*/ 	.word	0x00000014


	//----- nvinfo : EIATTR_FRAME_SIZE
	.align		4
.L_2:
        /*000c*/ 	.byte	0x04, 0x11
        /*000e*/ 	.short	(.L_4 - .L_3)
	.align		4
.L_3:
        /*0010*/ 	.word	index@(_Z6sinvalPfS_Pi)
        /*0014*/ 	.word	0x00000000


	//----- nvinfo : EIATTR_MIN_STACK_SIZE
	.align		4
.L_4:
        /*0018*/ 	.byte	0x04, 0x12
        /*001a*/ 	.short	(.L_6 - .L_5)
	.align		4
.L_5:
        /*001c*/ 	.word	index@(_Z6sinvalPfS_Pi)
        /*0020*/ 	.word	0x00000000
.L_6:


//--------------------- .nv.compat                --------------------------
	.section	.nv.compat,"",@"SHT_CUDA_COMPAT_INFO"
	.align	4
        /*0000*/ 	.byte	0x02, 0x09, 0x00, 0x00, 0x02, 0x02, 0x01, 0x00, 0x02, 0x05, 0x05, 0x00, 0x03, 0x07, 0x01, 0x01
        /*0010*/ 	.byte	0x02, 0x03, 0x00, 0x00, 0x02, 0x06, 0x01, 0x00, 0x04, 0x0b, 0x08, 0x00, 0x01, 0x00, 0x00, 0x00
        /*0020*/ 	.byte	0x00, 0x00, 0x00, 0x00


//--------------------- .nv.info._Z6sinvalPfS_Pi  --------------------------
	.section	.nv.info._Z6sinvalPfS_Pi,"",@"SHT_CUDA_INFO"
	.sectionflags	@""
	.align	4


	//----- nvinfo : EIATTR_CUDA_API_VERSION
	.align		4
        /*0000*/ 	.byte	0x04, 0x37
        /*0002*/ 	.short	(.L_8 - .L_7)
.L_7:
        /*0004*/ 	.word	0x00000082


	//----- nvinfo : EIATTR_KPARAM_INFO
	.align		4
.L_8:
        /*0008*/ 	.byte	0x04, 0x17
        /*000a*/ 	.short	(.L_10 - .L_9)
.L_9:
        /*000c*/ 	.word	0x00000000
        /*0010*/ 	.short	0x0002
        /*0012*/ 	.short	0x0010
        /*0014*/ 	.byte	0x00, 0xf5, 0x21, 0x00


	//----- nvinfo : EIATTR_KPARAM_INFO
	.align		4
.L_10:
        /*0018*/ 	.byte	0x04, 0x17
        /*001a*/ 	.short	(.L_12 - .L_11)
.L_11:
        /*001c*/ 	.word	0x00000000
        /*0020*/ 	.short	0x0001
        /*0022*/ 	.short	0x0008
        /*0024*/ 	.byte	0x00, 0xf5, 0x21, 0x00


	//----- nvinfo : EIATTR_KPARAM_INFO
	.align		4
.L_12:
        /*0028*/ 	.byte	0x04, 0x17
        /*002a*/ 	.short	(.L_14 - .L_13)
.L_13:
        /*002c*/ 	.word	0x00000000
        /*0030*/ 	.short	0x0000
        /*0032*/ 	.short	0x0000
        /*0034*/ 	.byte	0x00, 0xf5, 0x21, 0x00


	//----- nvinfo : EIATTR_SPARSE_MMA_MASK
	.align		4
.L_14:
        /*0038*/ 	.byte	0x03, 0x50
        /*003a*/ 	.short	0x0000


	//----- nvinfo : EIATTR_MAXREG_COUNT
	.align		4
        /*003c*/ 	.byte	0x03, 0x1b
        /*003e*/ 	.short	0x00ff


	//----- nvinfo : EIATTR_MERCURY_ISA_VERSION
	.align		4
        /*0040*/ 	.byte	0x03, 0x5f
        /*0042*/ 	.short	0x0101


	//----- nvinfo : EIATTR_VRC_CTA_INIT_COUNT
	.align		4
        /*0044*/ 	.byte	0x02, 0x4a
	.zero		1
	.zero		1


	//----- nvinfo : EIATTR_EXIT_INSTR_OFFSETS
	.align		4
        /*0048*/ 	.byte	0x04, 0x1c
        /*004a*/ 	.short	(.L_16 - .L_15)


	//   ....[0]....
.L_15:
        /*004c*/ 	.word	0x00000050


	//   ....[1]....
        /*0050*/ 	.word	0x00000890


	//----- nvinfo : EIATTR_CBANK_PARAM_SIZE
	.align		4
.L_16:
        /*0054*/ 	.byte	0x03, 0x19
        /*0056*/ 	.short	0x0018


	//----- nvinfo : EIATTR_PARAM_CBANK
	.align		4
        /*0058*/ 	.byte	0x04, 0x0a
        /*005a*/ 	.short	(.L_18 - .L_17)
	.align		4
.L_17:
        /*005c*/ 	.word	index@(.nv.constant0._Z6sinvalPfS_Pi)
        /*0060*/ 	.short	0x0380
        /*0062*/ 	.short	0x0018


	//----- nvinfo : EIATTR_SW_WAR
	.align		4
.L_18:
        /*0064*/ 	.byte	0x04, 0x36
        /*0066*/ 	.short	(.L_20 - .L_19)
.L_19:
        /*0068*/ 	.word	0x00000008
.L_20:


//--------------------- .nv.callgraph             --------------------------
	.section	.nv.callgraph,"",@"SHT_CUDA_CALLGRAPH"
	.align	4
	.sectionentsize	8
	.align		4
        /*0000*/ 	.word	0x00000000
	.align		4
        /*0004*/ 	.word	0xffffffff
	.align		4
        /*0008*/ 	.word	0x00000000
	.align		4
        /*000c*/ 	.word	0xfffffffe
	.align		4
        /*0010*/ 	.word	0x00000000
	.align		4
        /*0014*/ 	.word	0xfffffffd
	.align		4
        /*0018*/ 	.word	0x00000000
	.align		4
        /*001c*/ 	.word	0xfffffffc


//--------------------- .nv.constant4             --------------------------
	.section	.nv.constant4,"a",@progbits
	.align	8
	.align		8
.nv.constant4:
        /*0000*/ 	.dword	__cudart_i2opi_f


//--------------------- .text._Z6sinvalPfS_Pi     --------------------------
	.section	.text._Z6sinvalPfS_Pi,"ax",@progbits
	.align	128
        .global         _Z6sinvalPfS_Pi
        .type           _Z6sinvalPfS_Pi,@function
        .size           _Z6sinvalPfS_Pi,(.L_x_5 - _Z6sinvalPfS_Pi)
        .other          _Z6sinvalPfS_Pi,@"STO_CUDA_ENTRY STV_DEFAULT"
_Z6sinvalPfS_Pi:
.text._Z6sinvalPfS_Pi:
[----:B------:R-:W-:Y:S08]  /*0000*/  LDC R1, c[0x0][0x37c] ;  /* 0x0000df00ff017b82 */ /* 0x000ff00000000800 */
[----:B------:R-:W0:Y:S01]  /*0010*/  LDC.64 R2, c[0x0][0x390] ;  /* 0x0000e400ff027b82 */ /* 0x000e220000000a00 */
[----:B------:R-:W0:Y:S02]  /*0020*/  LDCU.64 UR6, c[0x0][0x358] ;  /* 0x00006b00ff0677ac */ /* 0x000e240008000a00 */
[----:B0-----:R-:W2:Y:S02]  /*0030*/  LDG.E R2, desc[UR6][R2.64] ;  /* 0x0000000602027981 */ /* 0x001ea4000c1e1900 */
[----:B--2---:R-:W-:-:S13]  /*0040*/  ISETP.GE.AND P0, PT, R2, 0x1, PT ;  /* 0x000000010200780c */ /* 0x004fda0003f06270 */
[----:B------:R-:W-:Y:S05]  /*0050*/  @!P0 EXIT ;  /* 0x000000000000894d */ /* 0x000fea0003800000 */
[----:B------:R-:W-:-:S07]  /*0060*/  IMAD.MOV.U32 R2, RZ, RZ, RZ ;  /* 0x000000ffff027224 */ /* 0x000fce00078e00ff */
.L_x_3:
[----:B------:R-:W0:Y:S02]  /*0070*/  LDC.64 R4, c[0x0][0x380] ;  /* 0x0000e000ff047b82 */ /* 0x000e240000000a00 */
[----:B0-----:R-:W-:-:S05]  /*0080*/  IMAD.WIDE.U32 R4, R2, 0x4, R4 ;  /* 0x0000000402047825 */ /* 0x001fca00078e0004 */
[----:B------:R-:W2:Y:S02]  /*0090*/  LDG.E R0, desc[UR6][R4.64] ;  /* 0x0000000604007981 */ /* 0x000ea4000c1e1900 */
[C---:B--2---:R-:W-:Y:S01]  /*00a0*/  FMUL R6, R0.reuse, 0.63661974668502807617 ;  /* 0x3f22f98300067820 */ /* 0x044fe20000400000 */
[----:B------:R-:W-:-:S03]  /*00b0*/  FSETP.GE.AND P0, PT, |R0|, 105615, PT ;  /* 0x47ce47800000780b */ /* 0x000fc60003f06200 */
[----:B------:R-:W0:Y:S02]  /*00c0*/  F2I.NTZ R9, R6 ;  /* 0x0000000600097305 */ /* 0x000e240000203100 */
[----:B0-----:R-:W-:-:S05]  /*00d0*/  I2FP.F32.S32 R7, R9 ;  /* 0x0000000900077245 */ /* 0x001fca0000201400 */
[----:B------:R-:W-:-:S04]  /*00e0*/  FFMA R8, R7, -1.5707962512969970703, R0 ;  /* 0xbfc90fda07087823 */ /* 0x000fc80000000000 */
[----:B------:R-:W-:-:S04]  /*00f0*/  FFMA R8, R7, -7.5497894158615963534e-08, R8 ;  /* 0xb3a2216807087823 */ /* 0x000fc80000000008 */
[----:B------:R-:W-:Y:S01]  /*0100*/  FFMA R8, R7, -5.3903029534742383927e-15, R8 ;  /* 0xa7c234c507087823 */ /* 0x000fe20000000008 */
[----:B------:R-:W-:Y:S06]  /*0110*/  @!P0 BRA `(.L_x_0) ;  /* 0x0000000400788947 */ /* 0x000fec0003800000 */
[----:B------:R-:W-:-:S13]  /*0120*/  FSETP.NEU.AND P0, PT, |R0|, +INF , PT ;  /* 0x7f8000000000780b */ /* 0x000fda0003f0d200 */
[----:B------:R-:W-:Y:S01]  /*0130*/  @!P0 FMUL R8, RZ, R0 ;  /* 0x00000000ff088220 */ /* 0x000fe20000400000 */
[----:B------:R-:W-:Y:S01]  /*0140*/  @!P0 IMAD.MOV.U32 R9, RZ, RZ, RZ ;  /* 0x000000ffff098224 */ /* 0x000fe200078e00ff */
[----:B------:R-:W-:Y:S06]  /*0150*/  @!P0 BRA `(.L_x_0) ;  /* 0x0000000400688947 */ /* 0x000fec0003800000 */
[----:B------:R-:W-:Y:S02]  /*0160*/  IMAD.SHL.U32 R5, R0, 0x100, RZ ;  /* 0x0000010000057824 */ /* 0x000fe400078e00ff */
[----:B------:R-:W-:Y:S02]  /*0170*/  HFMA2 R16, -RZ, RZ, 0, 0 ;  /* 0x00000000ff107431 */ /* 0x000fe400000001ff */
[----:B------:R-:W-:Y:S01]  /*0180*/  IMAD.MOV.U32 R4, RZ, RZ, RZ ;  /* 0x000000ffff047224 */ /* 0x000fe200078e00ff */
[----:B------:R-:W0:Y:S01]  /*0190*/  LDCU.64 UR8, c[0x4][URZ] ;  /* 0x01000000ff0877ac */ /* 0x000e220008000a00 */
[----:B------:R-:W-:Y:S01]  /*01a0*/  IMAD.MOV.U32 R15, RZ, RZ, RZ ;  /* 0x000000ffff0f7224 */ /* 0x000fe200078e00ff */
[----:B------:R-:W-:Y:S01]  /*01b0*/  LOP3.LUT R17, R5, 0x80000000, RZ, 0xfc, !PT ;  /* 0x8000000005117812 */ /* 0x000fe200078efcff */
[----:B------:R-:W-:-:S06]  /*01c0*/  UMOV UR4, URZ ;  /* 0x000000ff00047c82 */ /* 0x000fcc0008000000 */
.L_x_1:
[----:B0-----:R-:W-:Y:S02]  /*01d0*/  IMAD.U32 R8, RZ, RZ, UR8 ;  /* 0x00000008ff087e24 */ /* 0x001fe4000f8e00ff */
[----:B------:R-:W-:-:S05]  /*01e0*/  IMAD.U32 R9, RZ, RZ, UR9 ;  /* 0x00000009ff097e24 */ /* 0x000fca000f8e00ff */
[----:B------:R-:W2:Y:S01]  /*01f0*/  LDG.E.CONSTANT R6, desc[UR6][R8.64] ;  /* 0x0000000608067981 */ /* 0x000ea2000c1e9900 */
[----:B------:R-:W-:Y:S01]  /*0200*/  UIADD3 UR4, UPT, UPT, UR4, 0x1, URZ ;  /* 0x0000000104047890 */ /* 0x000fe2000fffe0ff */
[C---:B------:R-:W-:Y:S01]  /*0210*/  ISETP.EQ.AND P0, PT, R16.reuse, RZ, PT ;  /* 0x000000ff1000720c */ /* 0x040fe20003f02270 */
[----:B------:R-:W-:Y:S01]  /*0220*/  UIADD3 UR8, UP1, UPT, UR8, 0x4, URZ ;  /* 0x0000000408087890 */ /* 0x000fe2000ff3e0ff */
[C---:B------:R-:W-:Y:S01]  /*0230*/  ISETP.EQ.AND P1, PT, R16.reuse, 0x4, PT ;  /* 0x000000041000780c */ /* 0x040fe20003f22270 */
[----:B------:R-:W-:Y:S01]  /*0240*/  UISETP.NE.AND UP0, UPT, UR4, 0x6, UPT ;  /* 0x000000060400788c */ /* 0x000fe2000bf05270 */
[C---:B------:R-:W-:Y:S01]  /*0250*/  ISETP.EQ.AND P2, PT, R16.reuse, 0x8, PT ;  /* 0x000000081000780c */ /* 0x040fe20003f42270 */
[----:B------:R-:W-:Y:S01]  /*0260*/  UIADD3.X UR9, UPT, UPT, URZ, UR9, URZ, UP1, !UPT ;  /* 0x00000009ff097290 */ /* 0x000fe20008ffe4ff */
[C---:B------:R-:W-:Y:S02]  /*0270*/  ISETP.EQ.AND P3, PT, R16.reuse, 0xc, PT ;  /* 0x0000000c1000780c */ /* 0x040fe40003f62270 */
[----:B------:R-:W-:-:S02]  /*0280*/  ISETP.EQ.AND P4, PT, R16, 0x10, PT ;  /* 0x000000101000780c */ /* 0x000fc40003f82270 */
[C---:B------:R-:W-:Y:S02]  /*0290*/  ISETP.EQ.AND P5, PT, R16.reuse, 0x14, PT ;  /* 0x000000141000780c */ /* 0x040fe40003fa2270 */
[----:B------:R-:W-:Y:S01]  /*02a0*/  IADD3 R16, PT, PT, R16, 0x4, RZ ;  /* 0x0000000410107810 */ /* 0x000fe20007ffe0ff */
[----:B--2---:R-:W-:-:S03]  /*02b0*/  IMAD.WIDE.U32 R6, R6, R17, RZ ;  /* 0x0000001106067225 */ /* 0x004fc600078e00ff */
[----:B------:R-:W-:-:S04]  /*02c0*/  IADD3 R5, P6, PT, R6, R4, RZ ;  /* 0x0000000406057210 */ /* 0x000fc80007fde0ff */
[----:B------:R-:W-:Y:S01]  /*02d0*/  @P1 MOV R13, R5 ;  /* 0x00000005000d1202 */ /* 0x000fe20000000f00 */
[----:B------:R-:W-:Y:S02]  /*02e0*/  IMAD.X R4, R7, 0x1, R15, P6 ;  /* 0x0000000107047824 */ /* 0x000fe400030e060f */
[--C-:B------:R-:W-:Y:S02]  /*02f0*/  @P0 IMAD.MOV.U32 R3, RZ, RZ, R5.reuse ;  /* 0x000000ffff030224 */ /* 0x100fe400078e0005 */
[--C-:B------:R-:W-:Y:S02]  /*0300*/  @P2 IMAD.MOV.U32 R14, RZ, RZ, R5.reuse ;  /* 0x000000ffff0e2224 */ /* 0x100fe400078e0005 */
[--C-:B------:R-:W-:Y:S02]  /*0310*/  @P3 IMAD.MOV.U32 R10, RZ, RZ, R5.reuse ;  /* 0x000000ffff0a3224 */ /* 0x100fe400078e0005 */
[--C-:B------:R-:W-:Y:S02]  /*0320*/  @P4 IMAD.MOV.U32 R11, RZ, RZ, R5.reuse ;  /* 0x000000ffff0b4224 */ /* 0x100fe400078e0005 */
[----:B------:R-:W-:Y:S01]  /*0330*/  @P5 IMAD.MOV.U32 R12, RZ, RZ, R5 ;  /* 0x000000ffff0c5224 */ /* 0x000fe200078e0005 */
[----:B------:R-:W-:Y:S06]  /*0340*/  BRA.U UP0, `(.L_x_1) ;  /* 0xfffffffd00a07547 */ /* 0x000fec000b83ffff */
[----:B------:R-:W-:-:S04]  /*0350*/  SHF.R.U32.HI R5, RZ, 0x17, R0 ;  /* 0x00000017ff057819 */ /* 0x000fc80000011600 */
[C---:B------:R-:W-:Y:S02]  /*0360*/  LOP3.LUT R6, R5.reuse, 0xe0, RZ, 0xc0, !PT ;  /* 0x000000e005067812 */ /* 0x040fe400078ec0ff */
[----:B------:R-:W-:-:S03]  /*0370*/  LOP3.LUT P6, RZ, R5, 0x1f, RZ, 0xc0, !PT ;  /* 0x0000001f05ff7812 */ /* 0x000fc600078cc0ff */
[----:B------:R-:W-:-:S05]  /*0380*/  VIADD R6, R6, 0xffffff80 ;  /* 0xffffff8006067836 */ /* 0x000fca0000000000 */
[----:B------:R-:W-:-:S05]  /*0390*/  SHF.R.U32.HI R6, RZ, 0x5, R6 ;  /* 0x00000005ff067819 */ /* 0x000fca0000011606 */
[----:B------:R-:W-:-:S05]  /*03a0*/  IMAD.U32 R9, R6, -0x4, RZ ;  /* 0xfffffffc06097824 */ /* 0x000fca00078e00ff */
[C---:B------:R-:W-:Y:S02]  /*03b0*/  ISETP.EQ.AND P3, PT, R9.reuse, -0x18, PT ;  /* 0xffffffe80900780c */ /* 0x040fe40003f62270 */
[C---:B------:R-:W-:Y:S02]  /*03c0*/  ISETP.EQ.AND P4, PT, R9.reuse, -0x14, PT ;  /* 0xffffffec0900780c */ /* 0x040fe40003f82270 */
[C---:B------:R-:W-:Y:S02]  /*03d0*/  ISETP.EQ.AND P2, PT, R9.reuse, -0x10, PT ;  /* 0xfffffff00900780c */ /* 0x040fe40003f42270 */
[C---:B------:R-:W-:Y:S02]  /*03e0*/  ISETP.EQ.AND P1, PT, R9.reuse, -0xc, PT ;  /* 0xfffffff40900780c */ /* 0x040fe40003f22270 */
[C---:B------:R-:W-:Y:S02]  /*03f0*/  ISETP.EQ.AND P0, PT, R9.reuse, -0x8, PT ;  /* 0xfffffff80900780c */ /* 0x040fe40003f02270 */
[----:B------:R-:W-:-:S03]  /*0400*/  ISETP.EQ.AND P5, PT, R9, RZ, PT ;  /* 0x000000ff0900720c */ /* 0x000fc60003fa2270 */
[--C-:B------:R-:W-:Y:S01]  /*0410*/  @P3 IMAD.MOV.U32 R6, RZ, RZ, R3.reuse ;  /* 0x000000ffff063224 */ /* 0x100fe200078e0003 */
[C---:B------:R-:W-:Y:S01]  /*0420*/  ISETP.EQ.AND P3, PT, R9.reuse, -0x4, PT ;  /* 0xfffffffc0900780c */ /* 0x040fe20003f62270 */
[----:B------:R-:W-:Y:S01]  /*0430*/  @P4 IMAD.MOV.U32 R7, RZ, RZ, R3 ;  /* 0x000000ffff074224 */ /* 0x000fe200078e0003 */
[----:B------:R-:W-:Y:S01]  /*0440*/  @P4 MOV R6, R13 ;  /* 0x0000000d00064202 */ /* 0x000fe20000000f00 */
[----:B------:R-:W-:Y:S01]  /*0450*/  @P2 IMAD.MOV.U32 R6, RZ, RZ, R14 ;  /* 0x000000ffff062224 */ /* 0x000fe200078e000e */
[----:B------:R-:W-:Y:S01]  /*0460*/  ISETP.EQ.AND P4, PT, R9, 0x4, PT ;  /* 0x000000040900780c */ /* 0x000fe20003f82270 */
[----:B------:R-:W-:Y:S02]  /*0470*/  @P1 IMAD.MOV.U32 R6, RZ, RZ, R10 ;  /* 0x000000ffff061224 */ /* 0x000fe400078e000a */
[----:B------:R-:W-:Y:S02]  /*0480*/  @P0 IMAD.MOV.U32 R6, RZ, RZ, R11 ;  /* 0x000000ffff060224 */ /* 0x000fe400078e000b */
[----:B------:R-:W-:-:S02]  /*0490*/  @P2 IMAD.MOV.U32 R7, RZ, RZ, R13 ;  /* 0x000000ffff072224 */ /* 0x000fc400078e000d */
[----:B------:R-:W-:Y:S01]  /*04a0*/  @P1 IMAD.MOV.U32 R7, RZ, RZ, R14 ;  /* 0x000000ffff071224 */ /* 0x000fe200078e000e */
[----:B------:R-:W-:Y:S01]  /*04b0*/  @P0 MOV R7, R10 ;  /* 0x0000000a00070202 */ /* 0x000fe20000000f00 */
[--C-:B------:R-:W-:Y:S01]  /*04c0*/  @P3 IMAD.MOV.U32 R6, RZ, RZ, R12.reuse ;  /* 0x000000ffff063224 */ /* 0x100fe200078e000c */
[----:B------:R-:W-:Y:S01]  /*04d0*/  @P5 MOV R6, R4 ;  /* 0x0000000400065202 */ /* 0x000fe20000000f00 */
[----:B------:R-:W-:Y:S02]  /*04e0*/  @P3 IMAD.MOV.U32 R7, RZ, RZ, R11 ;  /* 0x000000ffff073224 */ /* 0x000fe400078e000b */
[----:B------:R-:W-:Y:S02]  /*04f0*/  @P5 IMAD.MOV.U32 R7, RZ, RZ, R12 ;  /* 0x000000ffff075224 */ /* 0x000fe400078e000c */
[----:B------:R-:W-:Y:S02]  /*0500*/  @P4 IMAD.MOV.U32 R7, RZ, RZ, R4 ;  /* 0x000000ffff074224 */ /* 0x000fe400078e0004 */
[----:B------:R-:W-:Y:S01]  /*0510*/  IMAD.MOV.U32 R8, RZ, RZ, R6 ;  /* 0x000000ffff087224 */ /* 0x000fe200078e0006 */
[----:B------:R-:W-:Y:S06]  /*0520*/  @!P6 BRA `(.L_x_2) ;  /* 0x00000000002ce947 */ /* 0x000fec0003800000 */
[----:B------:R-:W-:Y:S01]  /*0530*/  @P2 IMAD.MOV.U32 R6, RZ, RZ, R3 ;  /* 0x000000ffff062224 */ /* 0x000fe200078e0003 */
[----:B------:R-:W-:Y:S01]  /*0540*/  LOP3.LUT R5, R5, 0x1f, RZ, 0xc0, !PT ;  /* 0x0000001f05057812 */ /* 0x000fe200078ec0ff */
[----:B------:R-:W-:Y:S01]  /*0550*/  @P1 IMAD.MOV.U32 R6, RZ, RZ, R13 ;  /* 0x000000ffff061224 */ /* 0x000fe200078e000d */
[----:B------:R-:W-:Y:S01]  /*0560*/  @P0 MOV R6, R14 ;  /* 0x0000000e00060202 */ /* 0x000fe20000000f00 */
[----:B------:R-:W-:Y:S01]  /*0570*/  @P3 IMAD.MOV.U32 R6, RZ, RZ, R10 ;  /* 0x000000ffff063224 */ /* 0x000fe200078e000a */
[----:B------:R-:W-:Y:S01]  /*0580*/  ISETP.EQ.AND P0, PT, R9, 0x8, PT ;  /* 0x000000080900780c */ /* 0x000fe20003f02270 */
[----:B------:R-:W-:Y:S01]  /*0590*/  @P5 IMAD.MOV.U32 R6, RZ, RZ, R11 ;  /* 0x000000ffff065224 */ /* 0x000fe200078e000b */
[----:B------:R-:W-:Y:S01]  /*05a0*/  SHF.L.W.U32.HI R8, R7, R5, R8 ;  /* 0x0000000507087219 */ /* 0x000fe20000010e08 */
[----:B------:R-:W-:-:S10]  /*05b0*/  @P4 IMAD.MOV.U32 R6, RZ, RZ, R12 ;  /* 0x000000ffff064224 */ /* 0x000fd400078e000c */
[----:B------:R-:W-:-:S05]  /*05c0*/  @P0 IMAD.MOV.U32 R6, RZ, RZ, R4 ;  /* 0x000000ffff060224 */ /* 0x000fca00078e0004 */
[----:B------:R-:W-:-:S07]  /*05d0*/  SHF.L.W.U32.HI R7, R6, R5, R7 ;  /* 0x0000000506077219 */ /* 0x000fce0000010e07 */
.L_x_2:
[C---:B------:R-:W-:Y:S01]  /*05e0*/  SHF.L.W.U32.HI R9, R7.reuse, 0x2, R8 ;  /* 0x0000000207097819 */ /* 0x040fe20000010e08 */
[----:B------:R-:W-:Y:S01]  /*05f0*/  UMOV UR4, 0x54442d19 ;  /* 0x54442d1900047882 */ /* 0x000fe20000000000 */
[----:B------:R-:W-:Y:S01]  /*0600*/  SHF.L.U32 R7, R7, 0x2, RZ ;  /* 0x0000000207077819 */ /* 0x000fe200000006ff */
[----:B------:R-:W-:Y:S01]  /*0610*/  UMOV UR5, 0x3bf921fb ;  /* 0x3bf921fb00057882 */ /* 0x000fe20000000000 */
[----:B------:R-:W-:Y:S02]  /*0620*/  SHF.R.S32.HI R4, RZ, 0x1f, R9 ;  /* 0x0000001fff047819 */ /* 0x000fe40000011409 */
[----:B------:R-:W-:Y:S02]  /*0630*/  ISETP.GE.AND P0, PT, R0, RZ, PT ;  /* 0x000000ff0000720c */ /* 0x000fe40003f06270 */
[C---:B------:R-:W-:Y:S02]  /*0640*/  LOP3.LUT R6, R4.reuse, R7, RZ, 0x3c, !PT ;  /* 0x0000000704067212 */ /* 0x040fe400078e3cff */
[----:B------:R-:W-:-:S02]  /*0650*/  LOP3.LUT R7, R4, R9, RZ, 0x3c, !PT ;  /* 0x0000000904077212 */ /* 0x000fc400078e3cff */
[----:B------:R-:W-:Y:S02]  /*0660*/  SHF.R.U32.HI R8, RZ, 0x1e, R8 ;  /* 0x0000001eff087819 */ /* 0x000fe40000011608 */
[----:B------:R-:W0:Y:S01]  /*0670*/  I2F.F64.S64 R4, R6 ;  /* 0x0000000600047312 */ /* 0x000e220000301c00 */
[C---:B------:R-:W-:Y:S02]  /*0680*/  LOP3.LUT R0, R9.reuse, R0, RZ, 0x3c, !PT ;  /* 0x0000000009007212 */ /* 0x040fe400078e3cff */
[----:B------:R-:W-:Y:S02]  /*0690*/  LEA.HI R9, R9, R8, RZ, 0x1 ;  /* 0x0000000809097211 */ /* 0x000fe400078f08ff */
[----:B------:R-:W-:-:S03]  /*06a0*/  ISETP.GE.AND P1, PT, R0, RZ, PT ;  /* 0x000000ff0000720c */ /* 0x000fc60003f26270 */
[----:B------:R-:W-:-:S04]  /*06b0*/  IMAD.MOV R0, RZ, RZ, -R9 ;  /* 0x000000ffff007224 */ /* 0x000fc800078e0a09 */
[----:B------:R-:W-:Y:S01]  /*06c0*/  @!P0 IMAD.MOV.U32 R9, RZ, RZ, R0 ;  /* 0x000000ffff098224 */ /* 0x000fe200078e0000 */
[----:B0-----:R-:W-:-:S10]  /*06d0*/  DMUL R4, R4, UR4 ;  /* 0x0000000404047c28 */ /* 0x001fd40008000000 */
[----:B------:R-:W0:Y:S02]  /*06e0*/  F2F.F32.F64 R4, R4 ;  /* 0x0000000400047310 */ /* 0x000e240000301000 */
[----:B0-----:R-:W-:-:S07]  /*06f0*/  FSEL R8, -R4, R4, !P1 ;  /* 0x0000000404087208 */ /* 0x001fce0004800100 */
.L_x_0:
[----:B------:R-:W-:Y:S02]  /*0700*/  IMAD.MOV.U32 R0, RZ, RZ, 0x37cbac00 ;  /* 0x37cbac00ff007424 */ /* 0x000fe400078e00ff */
[----:B------:R-:W-:Y:S01]  /*0710*/  FMUL R15, R8, R8 ;  /* 0x00000008080f7220 */ /* 0x000fe20000400000 */
[----:B------:R-:W-:Y:S01]  /*0720*/  LOP3.LUT R4, R9, 0x1, RZ, 0xc0, !PT ;  /* 0x0000000109047812 */ /* 0x000fe200078ec0ff */
[----:B------:R-:W0:Y:S01]  /*0730*/  LDC.64 R6, c[0x0][0x388] ;  /* 0x0000e200ff067b82 */ /* 0x000e220000000a00 */
[----:B------:R-:W-:Y:S01]  /*0740*/  MOV R16, 0x3d2aaabb ;  /* 0x3d2aaabb00107802 */ /* 0x000fe20000000f00 */
[----:B------:R-:W-:Y:S01]  /*0750*/  FFMA R0, R15, R0, -0.0013887860113754868507 ;  /* 0xbab607ed0f007423 */ /* 0x000fe20000000000 */
[----:B------:R-:W-:Y:S01]  /*0760*/  ISETP.NE.U32.AND P0, PT, R4, 0x1, PT ;  /* 0x000000010400780c */ /* 0x000fe20003f05070 */
[----:B------:R-:W-:Y:S01]  /*0770*/  IMAD.MOV.U32 R17, RZ, RZ, 0x3effffff ;  /* 0x3effffffff117424 */ /* 0x000fe200078e00ff */
[----:B------:R-:W-:Y:S02]  /*0780*/  LOP3.LUT P1, RZ, R9, 0x2, RZ, 0xc0, !PT ;  /* 0x0000000209ff7812 */ /* 0x000fe4000782c0ff */
[----:B------:R-:W-:Y:S01]  /*0790*/  FSEL R0, R0, -0.00019574658654164522886, !P0 ;  /* 0xb94d415300007808 */ /* 0x000fe20004000000 */
[----:B------:R-:W1:Y:S01]  /*07a0*/  LDC.64 R4, c[0x0][0x390] ;  /* 0x0000e400ff047b82 */ /* 0x000e620000000a00 */
[----:B------:R-:W-:-:S02]  /*07b0*/  FSEL R16, R16, 0.0083327032625675201416, !P0 ;  /* 0x3c0885e410107808 */ /* 0x000fc40004000000 */
[----:B------:R-:W-:-:S03]  /*07c0*/  FSEL R9, -R17, -0.16666662693023681641, !P0 ;  /* 0xbe2aaaa811097808 */ /* 0x000fc60004000100 */
[----:B------:R-:W-:Y:S01]  /*07d0*/  FFMA R16, R15, R0, R16 ;  /* 0x000000000f107223 */ /* 0x000fe20000000010 */
[----:B------:R-:W-:-:S03]  /*07e0*/  FSEL R0, R8, 1, P0 ;  /* 0x3f80000008007808 */ /* 0x000fc60000000000 */
[C---:B------:R-:W-:Y:S02]  /*07f0*/  FFMA R9, R15.reuse, R16, R9 ;  /* 0x000000100f097223 */ /* 0x040fe40000000009 */
[----:B------:R-:W-:-:S04]  /*0800*/  FFMA R15, R15, R0, RZ ;  /* 0x000000000f0f7223 */ /* 0x000fc800000000ff */
[----:B------:R-:W-:Y:S01]  /*0810*/  FFMA R9, R15, R9, R0 ;  /* 0x000000090f097223 */ /* 0x000fe20000000000 */
[----:B0-----:R-:W-:-:S04]  /*0820*/  IMAD.WIDE.U32 R6, R2, 0x4, R6 ;  /* 0x0000000402067825 */ /* 0x001fc800078e0006 */
[----:B------:R-:W-:-:S05]  /*0830*/  @P1 FADD R9, RZ, -R9 ;  /* 0x80000009ff091221 */ /* 0x000fca0000000000 */
[----:B------:R0:W-:Y:S04]  /*0840*/  STG.E desc[UR6][R6.64], R9 ;  /* 0x0000000906007986 */ /* 0x0001e8000c101906 */
[----:B-1----:R-:W2:Y:S01]  /*0850*/  LDG.E R5, desc[UR6][R4.64] ;  /* 0x0000000604057981 */ /* 0x002ea2000c1e1900 */
[----:B------:R-:W-:-:S05]  /*0860*/  VIADD R2, R2, 0x1 ;  /* 0x0000000102027836 */ /* 0x000fca0000000000 */
[----:B--2---:R-:W-:-:S13]  /*0870*/  ISETP.GE.AND P0, PT, R2, R5, PT ;  /* 0x000000050200720c */ /* 0x004fda0003f06270 */
[----:B0-----:R-:W-:Y:S05]  /*0880*/  @!P0 BRA `(.L_x_3) ;  /* 0xfffffff400f88947 */ /* 0x001fea000383ffff */
[----:B------:R-:W-:Y:S05]  /*0890*/  EXIT ;  /* 0x000000000000794d */ /* 0x000fea0003800000 */
.L_x_4:
[----:B------:R-:W-:-:S00]  /*08a0*/  BRA `(.L_x_4) ;  /* 0xfffffffc00fc7947 */ /* 0x000fc0000383ffff */
[----:B------:R-:W-:-:S00]  /*08b0*/  NOP ;  /* 0x0000000000007918 */ /* 0x000fc00000000000 */
        /* <DEDUP_REMOVED lines=12> */
.L_x_5:


//--------------------- .nv.global.init           --------------------------
	.section	.nv.global.init,"aw",@progbits
	.align	4
.nv.global.init:
	.type		__cudart_i2opi_f,@object
	.size		__cudart_i2opi_f,(.L_0 - __cudart_i2opi_f)
__cudart_i2opi_f:
        /*0000*/ 	.byte	0x41, 0x90, 0x43, 0x3c, 0x99, 0x95, 0x62, 0xdb, 0xc0, 0xdd, 0x34, 0xf5, 0xd1, 0x57, 0x27, 0xfc
        /*0010*/ 	.byte	0x29, 0x15, 0x44, 0x4e, 0x6e, 0x83, 0xf9, 0xa2
.L_0:


//--------------------- .nv.shared.reserved.0     --------------------------
	.section	.nv.shared.reserved.0,"aw",@nobits
	.weak		__nv_reservedSMEM_offset_0_alias
	.size		__nv_reservedSMEM_offset_0_alias, 0, 64
	.other		__nv_reservedSMEM_offset_0_alias,@"STO_CUDA_RESERVED_SHARED STV_DEFAULT"
__nv_reservedSMEM_offset_0_alias:
	.zero		0
	.zero		64


//--------------------- .nv.constant0._Z6sinvalPfS_Pi --------------------------
	.section	.nv.constant0._Z6sinvalPfS_Pi,"a",@progbits
	.sectionflags	@""
	.align	4
.nv.constant0._Z6sinvalPfS_Pi:
	.zero		920


//--------------------- SYMBOLS --------------------------

	.type		.nv.reservedSmem.offset0,@object
	.size		.nv.reservedSmem.offset0,0x4
